//
// Generated by NVIDIA NVVM Compiler
//
// Compiler Build ID: CL-36424714
// Cuda compilation tools, release 13.0, V13.0.88
// Based on NVVM 20.0.0
//

.version 9.0
.target sm_100
.address_size 64

	// .globl	_Z18elementwise_add_v0PfS_S_

.visible .entry _Z18elementwise_add_v0PfS_S_(
	.param .u64 .ptr .align 1 _Z18elementwise_add_v0PfS_S__param_0,
	.param .u64 .ptr .align 1 _Z18elementwise_add_v0PfS_S__param_1,
	.param .u64 .ptr .align 1 _Z18elementwise_add_v0PfS_S__param_2
)
{
	.reg .pred 	%p<2>;
	.reg .b32 	%r<5>;
	.reg .b32 	%f<4>;
	.reg .b64 	%rd<11>;

	ld.param.u64 	%rd1, [_Z18elementwise_add_v0PfS_S__param_0];
	ld.param.u64 	%rd2, [_Z18elementwise_add_v0PfS_S__param_1];
	ld.param.u64 	%rd3, [_Z18elementwise_add_v0PfS_S__param_2];
	mov.u32 	%r2, %ntid.x;
	mov.u32 	%r3, %ctaid.x;
	mov.u32 	%r4, %tid.x;
	mad.lo.s32 	%r1, %r2, %r3, %r4;
	setp.gt.s32 	%p1, %r1, 33554431;
	@%p1 bra 	$L__BB0_2;
	cvta.to.global.u64 	%rd4, %rd1;
	cvta.to.global.u64 	%rd5, %rd2;
	cvta.to.global.u64 	%rd6, %rd3;
	mul.wide.s32 	%rd7, %r1, 4;
	add.s64 	%rd8, %rd4, %rd7;
	ld.global.f32 	%f1, [%rd8];
	add.s64 	%rd9, %rd5, %rd7;
	ld.global.f32 	%f2, [%rd9];
	add.f32 	%f3, %f1, %f2;
	add.s64 	%rd10, %rd6, %rd7;
	st.global.f32 	[%rd10], %f3;
$L__BB0_2:
	ret;

}
	// .globl	_Z18elementwise_add_v1PfS_S_
.visible .entry _Z18elementwise_add_v1PfS_S_(
	.param .u64 .ptr .align 1 _Z18elementwise_add_v1PfS_S__param_0,
	.param .u64 .ptr .align 1 _Z18elementwise_add_v1PfS_S__param_1,
	.param .u64 .ptr .align 1 _Z18elementwise_add_v1PfS_S__param_2
)
{
	.reg .b32 	%r<6>;
	.reg .b32 	%f<7>;
	.reg .b64 	%rd<11>;

	ld.param.u64 	%rd1, [_Z18elementwise_add_v1PfS_S__param_0];
	ld.param.u64 	%rd2, [_Z18elementwise_add_v1PfS_S__param_1];
	ld.param.u64 	%rd3, [_Z18elementwise_add_v1PfS_S__param_2];
	cvta.to.global.u64 	%rd4, %rd3;
	cvta.to.global.u64 	%rd5, %rd2;
	cvta.to.global.u64 	%rd6, %rd1;
	mov.u32 	%r1, %tid.x;
	mov.u32 	%r2, %ctaid.x;
	mov.u32 	%r3, %ntid.x;
	mad.lo.s32 	%r4, %r2, %r3, %r1;
	shl.b32 	%r5, %r4, 1;
	mul.wide.s32 	%rd7, %r5, 4;
	add.s64 	%rd8, %rd6, %rd7;
	ld.global.v2.f32 	{%f1, %f2}, [%rd8];
	add.s64 	%rd9, %rd5, %rd7;
	ld.global.v2.f32 	{%f3, %f4}, [%rd9];
	add.f32 	%f5, %f1, %f3;
	add.f32 	%f6, %f2, %f4;
	add.s64 	%rd10, %rd4, %rd7;
	st.global.v2.f32 	[%rd10], {%f5, %f6};
	ret;

}
	// .globl	_Z18elementwise_add_v2PfS_S_
.visible .entry _Z18elementwise_add_v2PfS_S_(
	.param .u64 .ptr .align 1 _Z18elementwise_add_v2PfS_S__param_0,
	.param .u64 .ptr .align 1 _Z18elementwise_add_v2PfS_S__param_1,
	.param .u64 .ptr .align 1 _Z18elementwise_add_v2PfS_S__param_2
)
{
	.reg .b32 	%r<6>;
	.reg .b32 	%f<13>;
	.reg .b64 	%rd<11>;

	ld.param.u64 	%rd1, [_Z18elementwise_add_v2PfS_S__param_0];
	ld.param.u64 	%rd2, [_Z18elementwise_add_v2PfS_S__param_1];
	ld.param.u64 	%rd3, [_Z18elementwise_add_v2PfS_S__param_2];
	cvta.to.global.u64 	%rd4, %rd3;
	cvta.to.global.u64 	%rd5, %rd2;
	cvta.to.global.u64 	%rd6, %rd1;
	mov.u32 	%r1, %tid.x;
	mov.u32 	%r2, %ctaid.x;
	mov.u32 	%r3, %ntid.x;
	mad.lo.s32 	%r4, %r2, %r3, %r1;
	shl.b32 	%r5, %r4, 2;
	mul.wide.s32 	%rd7, %r5, 4;
	add.s64 	%rd8, %rd6, %rd7;
	add.s64 	%rd9, %rd5, %rd7;
	ld.global.v4.f32 	{%f1, %f2, %f3, %f4}, [%rd8];
	ld.global.v4.f32 	{%f5, %f6, %f7, %f8}, [%rd9];
	add.f32 	%f9, %f1, %f5;
	add.f32 	%f10, %f2, %f6;
	add.f32 	%f11, %f3, %f7;
	add.f32 	%f12, %f4, %f8;
	add.s64 	%rd10, %rd4, %rd7;
	st.global.v4.f32 	[%rd10], {%f9, %f10, %f11, %f12};
	ret;

}


// ===== COMPILED SASS (sm_100) =====

	.target	sm_100

	.elftype	@"ET_EXEC"


//--------------------- .note.nv.tkinfo           --------------------------
	.section	.note.nv.tkinfo,"",@"SHT_NOTE"
	.sectionflags	@"SHF_NOTE_NV_TKINFO"
	.tkinfo
        /*0018*/ 	.word	0x00000002
        /*0030*/ 	.string	""
        /*0030*/ 	.string	"ptxas"
        /*0030*/ 	.string	"Cuda compilation tools, release 13.0, V13.0.88"
        /*0030*/ 	.string	"Build cuda_13.0.r13.0/compiler.36424714_0"
        /*0030*/ 	.string	"-arch sm_100 -m 64 "



//--------------------- .note.nv.cuinfo           --------------------------
	.section	.note.nv.cuinfo,"",@"SHT_NOTE"
	.sectionflags	@"SHF_NOTE_NV_CUINFO"
        /*0018*/ 	.short	0x0002
        /*001a*/ 	.short	0x0064
        /*001c*/ 	.short	0x0082
	.zero		2


//--------------------- .nv.info                  --------------------------
	.section	.nv.info,"",@"SHT_CUDA_INFO"
	.align	4


	//----- nvinfo : EIATTR_REGCOUNT
	.align		4
        /*0000*/ 	.byte	0x04, 0x2f
        /*0002*/ 	.short	(.L_1 - .L_0)
	.align		4
.L_0:
        /*0004*/ 	.word	index@(_Z18elementwise_add_v0PfS_S_)
        /*0008*/ 	.word	0x0000000c


	//----- nvinfo : EIATTR_FRAME_SIZE
	.align		4
.L_1:
        /*000c*/ 	.byte	0x04, 0x11
        /*000e*/ 	.short	(.L_3 - .L_2)
	.align		4
.L_2:
        /*0010*/ 	.word	index@(_Z18elementwise_add_v0PfS_S_)
        /*0014*/ 	.word	0x00000000


	//----- nvinfo : EIATTR_REGCOUNT
	.align		4
.L_3:
        /*0018*/ 	.byte	0x04, 0x2f
        /*001a*/ 	.short	(.L_5 - .L_4)
	.align		4
.L_4:
        /*001c*/ 	.word	index@(_Z18elementwise_add_v1PfS_S_)
        /*0020*/ 	.word	0x0000000c


	//----- nvinfo : EIATTR_FRAME_SIZE
	.align		4
.L_5:
        /*0024*/ 	.byte	0x04, 0x11
        /*0026*/ 	.short	(.L_7 - .L_6)
	.align		4
.L_6:
        /*0028*/ 	.word	index@(_Z18elementwise_add_v1PfS_S_)
        /*002c*/ 	.word	0x00000000


	//----- nvinfo : EIATTR_REGCOUNT
	.align		4
.L_7:
        /*0030*/ 	.byte	0x04, 0x2f
        /*0032*/ 	.short	(.L_9 - .L_8)
	.align		4
.L_8:
        /*0034*/ 	.word	index@(_Z18elementwise_add_v2PfS_S_)
        /*0038*/ 	.word	0x00000016


	//----- nvinfo : EIATTR_FRAME_SIZE
	.align		4
.L_9:
        /*003c*/ 	.byte	0x04, 0x11
        /*003e*/ 	.short	(.L_11 - .L_10)
	.align		4
.L_10:
        /*0040*/ 	.word	index@(_Z18elementwise_add_v2PfS_S_)
        /*0044*/ 	.word	0x00000000


	//----- nvinfo : EIATTR_MIN_STACK_SIZE
	.align		4
.L_11:
        /*0048*/ 	.byte	0x04, 0x12
        /*004a*/ 	.short	(.L_13 - .L_12)
	.align		4
.L_12:
        /*004c*/ 	.word	index@(_Z18elementwise_add_v2PfS_S_)
        /*0050*/ 	.word	0x00000000


	//----- nvinfo : EIATTR_MIN_STACK_SIZE
	.align		4
.L_13:
        /*0054*/ 	.byte	0x04, 0x12
        /*0056*/ 	.short	(.L_15 - .L_14)
	.align		4
.L_14:
        /*0058*/ 	.word	index@(_Z18elementwise_add_v1PfS_S_)
        /*005c*/ 	.word	0x00000000


	//----- nvinfo : EIATTR_MIN_STACK_SIZE
	.align		4
.L_15:
        /*0060*/ 	.byte	0x04, 0x12
        /*0062*/ 	.short	(.L_17 - .L_16)
	.align		4
.L_16:
        /*0064*/ 	.word	index@(_Z18elementwise_add_v0PfS_S_)
        /*0068*/ 	.word	0x00000000
.L_17:


//--------------------- .nv.compat                --------------------------
	.section	.nv.compat,"",@"SHT_CUDA_COMPAT_INFO"
	.align	4
        /*0000*/ 	.byte	0x02, 0x09, 0x00, 0x00, 0x02, 0x02, 0x01, 0x00, 0x02, 0x05, 0x05, 0x00, 0x03, 0x07, 0x01, 0x01
        /*0010*/ 	.byte	0x02, 0x03, 0x00, 0x00, 0x02, 0x06, 0x01, 0x00, 0x04, 0x0b, 0x08, 0x00, 0x09, 0x00, 0x00, 0x00
        /*0020*/ 	.byte	0x00, 0x00, 0x00, 0x00


//--------------------- .nv.info._Z18elementwise_add_v2PfS_S_ --------------------------
	.section	.nv.info._Z18elementwise_add_v2PfS_S_,"",@"SHT_CUDA_INFO"
	.sectionflags	@""
	.align	4


	//----- nvinfo : EIATTR_CUDA_API_VERSION
	.align		4
        /*0000*/ 	.byte	0x04, 0x37
        /*0002*/ 	.short	(.L_19 - .L_18)
.L_18:
        /*0004*/ 	.word	0x00000082


	//----- nvinfo : EIATTR_KPARAM_INFO
	.align		4
.L_19:
        /*0008*/ 	.byte	0x04, 0x17
        /*000a*/ 	.short	(.L_21 - .L_20)
.L_20:
        /*000c*/ 	.word	0x00000000
        /*0010*/ 	.short	0x0002
        /*0012*/ 	.short	0x0010
        /*0014*/ 	.byte	0x00, 0xf5, 0x21, 0x00


	//----- nvinfo : EIATTR_KPARAM_INFO
	.align		4
.L_21:
        /*0018*/ 	.byte	0x04, 0x17
        /*001a*/ 	.short	(.L_23 - .L_22)
.L_22:
        /*001c*/ 	.word	0x00000000
        /*0020*/ 	.short	0x0001
        /*0022*/ 	.short	0x0008
        /*0024*/ 	.byte	0x00, 0xf5, 0x21, 0x00


	//----- nvinfo : EIATTR_KPARAM_INFO
	.align		4
.L_23:
        /*0028*/ 	.byte	0x04, 0x17
        /*002a*/ 	.short	(.L_25 - .L_24)
.L_24:
        /*002c*/ 	.word	0x00000000
        /*0030*/ 	.short	0x0000
        /*0032*/ 	.short	0x0000
        /*0034*/ 	.byte	0x00, 0xf5, 0x21, 0x00


	//----- nvinfo : EIATTR_SPARSE_MMA_MASK
	.align		4
.L_25:
        /*0038*/ 	.byte	0x03, 0x50
        /*003a*/ 	.short	0x0000


	//----- nvinfo : EIATTR_MAXREG_COUNT
	.align		4
        /*003c*/ 	.byte	0x03, 0x1b
        /*003e*/ 	.short	0x00ff


	//----- nvinfo : EIATTR_MERCURY_ISA_VERSION
	.align		4
        /*0040*/ 	.byte	0x03, 0x5f
        /*0042*/ 	.short	0x0101


	//----- nvinfo : EIATTR_VRC_CTA_INIT_COUNT
	.align		4
        /*0044*/ 	.byte	0x02, 0x4a
	.zero		1
	.zero		1


	//----- nvinfo : EIATTR_EXIT_INSTR_OFFSETS
	.align		4
        /*0048*/ 	.byte	0x04, 0x1c
        /*004a*/ 	.short	(.L_27 - .L_26)


	//   ....[0]....
.L_26:
        /*004c*/ 	.word	0x00000140


	//----- nvinfo : EIATTR_CBANK_PARAM_SIZE
	.align		4
.L_27:
        /*0050*/ 	.byte	0x03, 0x19
        /*0052*/ 	.short	0x0018


	//----- nvinfo : EIATTR_PARAM_CBANK
	.align		4
        /*0054*/ 	.byte	0x04, 0x0a
        /*0056*/ 	.short	(.L_29 - .L_28)
	.align		4
.L_28:
        /*0058*/ 	.word	index@(.nv.constant0._Z18elementwise_add_v2PfS_S_)
        /*005c*/ 	.short	0x0380
        /*005e*/ 	.short	0x0018


	//----- nvinfo : EIATTR_SW_WAR
	.align		4
.L_29:
        /*0060*/ 	.byte	0x04, 0x36
        /*0062*/ 	.short	(.L_31 - .L_30)
.L_30:
        /*0064*/ 	.word	0x00000008
.L_31:


//--------------------- .nv.info._Z18elementwise_add_v1PfS_S_ --------------------------
	.section	.nv.info._Z18elementwise_add_v1PfS_S_,"",@"SHT_CUDA_INFO"
	.sectionflags	@""
	.align	4


	//----- nvinfo : EIATTR_CUDA_API_VERSION
	.align		4
        /*0000*/ 	.byte	0x04, 0x37
        /*0002*/ 	.short	(.L_33 - .L_32)
.L_32:
        /*0004*/ 	.word	0x00000082


	//----- nvinfo : EIATTR_KPARAM_INFO
	.align		4
.L_33:
        /*0008*/ 	.byte	0x04, 0x17
        /*000a*/ 	.short	(.L_35 - .L_34)
.L_34:
        /*000c*/ 	.word	0x00000000
        /*0010*/ 	.short	0x0002
        /*0012*/ 	.short	0x0010
        /*0014*/ 	.byte	0x00, 0xf5, 0x21, 0x00


	//----- nvinfo : EIATTR_KPARAM_INFO
	.align		4
.L_35:
        /*0018*/ 	.byte	0x04, 0x17
        /*001a*/ 	.short	(.L_37 - .L_36)
.L_36:
        /*001c*/ 	.word	0x00000000
        /*0020*/ 	.short	0x0001
        /*0022*/ 	.short	0x0008
        /*0024*/ 	.byte	0x00, 0xf5, 0x21, 0x00


	//----- nvinfo : EIATTR_KPARAM_INFO
	.align		4
.L_37:
        /*0028*/ 	.byte	0x04, 0x17
        /*002a*/ 	.short	(.L_39 - .L_38)
.L_38:
        /*002c*/ 	.word	0x00000000
        /*0030*/ 	.short	0x0000
        /*0032*/ 	.short	0x0000
        /*0034*/ 	.byte	0x00, 0xf5, 0x21, 0x00


	//----- nvinfo : EIATTR_SPARSE_MMA_MASK
	.align		4
.L_39:
        /*0038*/ 	.byte	0x03, 0x50
        /*003a*/ 	.short	0x0000


	//----- nvinfo : EIATTR_MAXREG_COUNT
	.align		4
        /*003c*/ 	.byte	0x03, 0x1b
        /*003e*/ 	.short	0x00ff


	//----- nvinfo : EIATTR_MERCURY_ISA_VERSION
	.align		4
        /*0040*/ 	.byte	0x03, 0x5f
        /*0042*/ 	.short	0x0101


	//----- nvinfo : EIATTR_VRC_CTA_INIT_COUNT
	.align		4
        /*0044*/ 	.byte	0x02, 0x4a
	.zero		1
	.zero		1


	//----- nvinfo : EIATTR_EXIT_INSTR_OFFSETS
	.align		4
        /*0048*/ 	.byte	0x04, 0x1c
        /*004a*/ 	.short	(.L_41 - .L_40)


	//   ....[0]....
.L_40:
        /*004c*/ 	.word	0x00000120


	//----- nvinfo : EIATTR_CBANK_PARAM_SIZE
	.align		4
.L_41:
        /*0050*/ 	.byte	0x03, 0x19
        /*0052*/ 	.short	0x0018


	//----- nvinfo : EIATTR_PARAM_CBANK
	.align		4
        /*0054*/ 	.byte	0x04, 0x0a
        /*0056*/ 	.short	(.L_43 - .L_42)
	.align		4
.L_42:
        /*0058*/ 	.word	index@(.nv.constant0._Z18elementwise_add_v1PfS_S_)
        /*005c*/ 	.short	0x0380
        /*005e*/ 	.short	0x0018


	//----- nvinfo : EIATTR_SW_WAR
	.align		4
.L_43:
        /*0060*/ 	.byte	0x04, 0x36
        /*0062*/ 	.short	(.L_45 - .L_44)
.L_44:
        /*0064*/ 	.word	0x00000008
.L_45:


//--------------------- .nv.info._Z18elementwise_add_v0PfS_S_ --------------------------
	.section	.nv.info._Z18elementwise_add_v0PfS_S_,"",@"SHT_CUDA_INFO"
	.sectionflags	@""
	.align	4


	//----- nvinfo : EIATTR_CUDA_API_VERSION
	.align		4
        /*0000*/ 	.byte	0x04, 0x37
        /*0002*/ 	.short	(.L_47 - .L_46)
.L_46:
        /*0004*/ 	.word	0x00000082


	//----- nvinfo : EIATTR_KPARAM_INFO
	.align		4
.L_47:
        /*0008*/ 	.byte	0x04, 0x17
        /*000a*/ 	.short	(.L_49 - .L_48)
.L_48:
        /*000c*/ 	.word	0x00000000
        /*0010*/ 	.short	0x0002
        /*0012*/ 	.short	0x0010
        /*0014*/ 	.byte	0x00, 0xf5, 0x21, 0x00


	//----- nvinfo : EIATTR_KPARAM_INFO
	.align		4
.L_49:
        /*0018*/ 	.byte	0x04, 0x17
        /*001a*/ 	.short	(.L_51 - .L_50)
.L_50:
        /*001c*/ 	.word	0x00000000
        /*0020*/ 	.short	0x0001
        /*0022*/ 	.short	0x0008
        /*0024*/ 	.byte	0x00, 0xf5, 0x21, 0x00


	//----- nvinfo : EIATTR_KPARAM_INFO
	.align		4
.L_51:
        /*0028*/ 	.byte	0x04, 0x17
        /*002a*/ 	.short	(.L_53 - .L_52)
.L_52:
        /*002c*/ 	.word	0x00000000
        /*0030*/ 	.short	0x0000
        /*0032*/ 	.short	0x0000
        /*0034*/ 	.byte	0x00, 0xf5, 0x21, 0x00


	//----- nvinfo : EIATTR_SPARSE_MMA_MASK
	.align		4
.L_53:
        /*0038*/ 	.byte	0x03, 0x50
        /*003a*/ 	.short	0x0000


	//----- nvinfo : EIATTR_MAXREG_COUNT
	.align		4
        /*003c*/ 	.byte	0x03, 0x1b
        /*003e*/ 	.short	0x00ff


	//----- nvinfo : EIATTR_MERCURY_ISA_VERSION
	.align		4
        /*0040*/ 	.byte	0x03, 0x5f
        /*0042*/ 	.short	0x0101


	//----- nvinfo : EIATTR_VRC_CTA_INIT_COUNT
	.align		4
        /*0044*/ 	.byte	0x02, 0x4a
	.zero		1
	.zero		1


	//----- nvinfo : EIATTR_EXIT_INSTR_OFFSETS
	.align		4
        /*0048*/ 	.byte	0x04, 0x1c
        /*004a*/ 	.short	(.L_55 - .L_54)


	//   ....[0]....
.L_54:
        /*004c*/ 	.word	0x00000060


	//   ....[1]....
        /*0050*/ 	.word	0x00000120


	//----- nvinfo : EIATTR_CBANK_PARAM_SIZE
	.align		4
.L_55:
        /*0054*/ 	.byte	0x03, 0x19
        /*0056*/ 	.short	0x0018


	//----- nvinfo : EIATTR_PARAM_CBANK
	.align		4
        /*0058*/ 	.byte	0x04, 0x0a
        /*005a*/ 	.short	(.L_57 - .L_56)
	.align		4
.L_56:
        /*005c*/ 	.word	index@(.nv.constant0._Z18elementwise_add_v0PfS_S_)
        /*0060*/ 	.short	0x0380
        /*0062*/ 	.short	0x0018


	//----- nvinfo : EIATTR_SW_WAR
	.align		4
.L_57:
        /*0064*/ 	.byte	0x04, 0x36
        /*0066*/ 	.short	(.L_59 - .L_58)
.L_58:
        /*0068*/ 	.word	0x00000008
.L_59:


//--------------------- .nv.callgraph             --------------------------
	.section	.nv.callgraph,"",@"SHT_CUDA_CALLGRAPH"
	.align	4
	.sectionentsize	8
	.align		4
        /*0000*/ 	.word	0x00000000
	.align		4
        /*0004*/ 	.word	0xffffffff
	.align		4
        /*0008*/ 	.word	0x00000000
	.align		4
        /*000c*/ 	.word	0xfffffffe
	.align		4
        /*0010*/ 	.word	0x00000000
	.align		4
        /*0014*/ 	.word	0xfffffffd
	.align		4
        /*0018*/ 	.word	0x00000000
	.align		4
        /*001c*/ 	.word	0xfffffffc


//--------------------- .text._Z18elementwise_add_v2PfS_S_ --------------------------
	.section	.text._Z18elementwise_add_v2PfS_S_,"ax",@progbits
	.align	128
        .global         _Z18elementwise_add_v2PfS_S_
        .type           _Z18elementwise_add_v2PfS_S_,@function
        .size           _Z18elementwise_add_v2PfS_S_,(.L_x_3 - _Z18elementwise_add_v2PfS_S_)
        .other          _Z18elementwise_add_v2PfS_S_,@"STO_CUDA_ENTRY STV_DEFAULT"
_Z18elementwise_add_v2PfS_S_:
.text._Z18elementwise_add_v2PfS_S_:
[----:B------:R-:W-:Y:S01]  /*0000*/  LDC R1, c[0x0][0x37c] ;  /* 0x0000df00ff017b82 */ /* 0x000fe20000000800 */
[----:B------:R-:W0:Y:S07]  /*0010*/  S2R R0, SR_TID.X ;  /* 0x0000000000007919 */ /* 0x000e2e0000002100 */
[----:B------:R-:W0:Y:S01]  /*0020*/  S2UR UR6, SR_CTAID.X ;  /* 0x00000000000679c3 */ /* 0x000e220000002500 */
[----:B------:R-:W1:Y:S07]  /*0030*/  LDCU.64 UR4, c[0x0][0x358] ;  /* 0x00006b00ff0477ac */ /* 0x000e6e0008000a00 */
[----:B------:R-:W0:Y:S08]  /*0040*/  LDC R7, c[0x0][0x360] ;  /* 0x0000d800ff077b82 */ /* 0x000e300000000800 */
[----:B------:R-:W2:Y:S08]  /*0050*/  LDC.64 R2, c[0x0][0x380] ;  /* 0x0000e000ff027b82 */ /* 0x000eb00000000a00 */
[----:B------:R-:W3:Y:S01]  /*0060*/  LDC.64 R4, c[0x0][0x388] ;  /* 0x0000e200ff047b82 */ /* 0x000ee20000000a00 */
[----:B0-----:R-:W-:-:S07]  /*0070*/  IMAD R0, R7, UR6, R0 ;  /* 0x0000000607007c24 */ /* 0x001fce000f8e0200 */
[----:B------:R-:W0:Y:S01]  /*0080*/  LDC.64 R6, c[0x0][0x390] ;  /* 0x0000e400ff067b82 */ /* 0x000e220000000a00 */
[----:B------:R-:W-:-:S05]  /*0090*/  SHF.L.U32 R9, R0, 0x2, RZ ;  /* 0x0000000200097819 */ /* 0x000fca00000006ff */
[----:B--2---:R-:W-:-:S05]  /*00a0*/  IMAD.WIDE R2, R9, 0x4, R2 ;  /* 0x0000000409027825 */ /* 0x004fca00078e0202 */
[----:B-1----:R-:W2:Y:S01]  /*00b0*/  LDG.E.128 R12, desc[UR4][R2.64] ;  /* 0x00000004020c7981 */ /* 0x002ea2000c1e1d00 */
[----:B---3--:R-:W-:-:S05]  /*00c0*/  IMAD.WIDE R4, R9, 0x4, R4 ;  /* 0x0000000409047825 */ /* 0x008fca00078e0204 */
[----:B------:R-:W2:Y:S01]  /*00d0*/  LDG.E.128 R16, desc[UR4][R4.64] ;  /* 0x0000000404107981 */ /* 0x000ea2000c1e1d00 */
[----:B0-----:R-:W-:-:S04]  /*00e0*/  IMAD.WIDE R6, R9, 0x4, R6 ;  /* 0x0000000409067825 */ /* 0x001fc800078e0206 */
[----:B--2---:R-:W-:Y:S01]  /*00f0*/  FADD R12, R12, R16 ;  /* 0x000000100c0c7221 */ /* 0x004fe20000000000 */
[----:B------:R-:W-:Y:S01]  /*0100*/  FADD R13, R13, R17 ;  /* 0x000000110d0d7221 */ /* 0x000fe20000000000 */
[----:B------:R-:W-:Y:S01]  /*0110*/  FADD R14, R14, R18 ;  /* 0x000000120e0e7221 */ /* 0x000fe20000000000 */
[----:B------:R-:W-:-:S05]  /*0120*/  FADD R15, R15, R19 ;  /* 0x000000130f0f7221 */ /* 0x000fca0000000000 */
[----:B------:R-:W-:Y:S01]  /*0130*/  STG.E.128 desc[UR4][R6.64], R12 ;  /* 0x0000000c06007986 */ /* 0x000fe2000c101d04 */
[----:B------:R-:W-:Y:S05]  /*0140*/  EXIT ;  /* 0x000000000000794d */ /* 0x000fea0003800000 */
.L_x_0:
[----:B------:R-:W-:-:S00]  /*0150*/  BRA `(.L_x_0) ;  /* 0xfffffffc00fc7947 */ /* 0x000fc0000383ffff */
[----:B------:R-:W-:-:S00]  /*0160*/  NOP ;  /* 0x0000000000007918 */ /* 0x000fc00000000000 */
        /* <DEDUP_REMOVED lines=9> */
.L_x_3:


//--------------------- .text._Z18elementwise_add_v1PfS_S_ --------------------------
	.section	.text._Z18elementwise_add_v1PfS_S_,"ax",@progbits
	.align	128
        .global         _Z18elementwise_add_v1PfS_S_
        .type           _Z18elementwise_add_v1PfS_S_,@function
        .size           _Z18elementwise_add_v1PfS_S_,(.L_x_4 - _Z18elementwise_add_v1PfS_S_)
        .other          _Z18elementwise_add_v1PfS_S_,@"STO_CUDA_ENTRY STV_DEFAULT"
_Z18elementwise_add_v1PfS_S_:
.text._Z18elementwise_add_v1PfS_S_:
        /* <DEDUP_REMOVED lines=10> */
[----:B--2---:R-:W-:-:S04]  /*00a0*/  IMAD.WIDE R2, R9, 0x4, R2 ;  /* 0x0000000409027825 */ /* 0x004fc800078e0202 */
[C---:B---3--:R-:W-:Y:S02]  /*00b0*/  IMAD.WIDE R4, R9.reuse, 0x4, R4 ;  /* 0x0000000409047825 */ /* 0x048fe400078e0204 */
[----:B-1----:R-:W2:Y:S04]  /*00c0*/  LDG.E.64 R2, desc[UR4][R2.64] ;  /* 0x0000000402027981 */ /* 0x002ea8000c1e1b00 */
[----:B------:R-:W2:Y:S01]  /*00d0*/  LDG.E.64 R4, desc[UR4][R4.64] ;  /* 0x0000000404047981 */ /* 0x000ea2000c1e1b00 */
[----:B0-----:R-:W-:-:S04]  /*00e0*/  IMAD.WIDE R6, R9, 0x4, R6 ;  /* 0x0000000409067825 */ /* 0x001fc800078e0206 */
[----:B--2---:R-:W-:Y:S01]  /*00f0*/  FADD R8, R2, R4 ;  /* 0x0000000402087221 */ /* 0x004fe20000000000 */
[----:B------:R-:W-:-:S05]  /*0100*/  FADD R9, R3, R5 ;  /* 0x0000000503097221 */ /* 0x000fca0000000000 */
[----:B------:R-:W-:Y:S01]  /*0110*/  STG.E.64 desc[UR4][R6.64], R8 ;  /* 0x0000000806007986 */ /* 0x000fe2000c101b04 */
[----:B------:R-:W-:Y:S05]  /*0120*/  EXIT ;  /* 0x000000000000794d */ /* 0x000fea0003800000 */
.L_x_1:
        /* <DEDUP_REMOVED lines=13> */
.L_x_4:


//--------------------- .text._Z18elementwise_add_v0PfS_S_ --------------------------
	.section	.text._Z18elementwise_add_v0PfS_S_,"ax",@progbits
	.align	128
        .global         _Z18elementwise_add_v0PfS_S_
        .type           _Z18elementwise_add_v0PfS_S_,@function
        .size           _Z18elementwise_add_v0PfS_S_,(.L_x_5 - _Z18elementwise_add_v0PfS_S_)
        .other          _Z18elementwise_add_v0PfS_S_,@"STO_CUDA_ENTRY STV_DEFAULT"
_Z18elementwise_add_v0PfS_S_:
.text._Z18elementwise_add_v0PfS_S_:
[----:B------:R-:W-:Y:S01]  /*0000*/  LDC R1, c[0x0][0x37c] ;  /* 0x0000df00ff017b82 */ /* 0x000fe20000000800 */
[----:B------:R-:W0:Y:S01]  /*0010*/  S2R R9, SR_CTAID.X ;  /* 0x0000000000097919 */ /* 0x000e220000002500 */
[----:B------:R-:W0:Y:S01]  /*0020*/  LDCU UR4, c[0x0][0x360] ;  /* 0x00006c00ff0477ac */ /* 0x000e220008000800 */
[----:B------:R-:W0:Y:S02]  /*0030*/  S2R R0, SR_TID.X ;  /* 0x0000000000007919 */ /* 0x000e240000002100 */
[----:B0-----:R-:W-:-:S05]  /*0040*/  IMAD R9, R9, UR4, R0 ;  /* 0x0000000409097c24 */ /* 0x001fca000f8e0200 */
[----:B------:R-:W-:-:S13]  /*0050*/  ISETP.GT.AND P0, PT, R9, 0x1ffffff, PT ;  /* 0x01ffffff0900780c */ /* 0x000fda0003f04270 */
[----:B------:R-:W-:Y:S05]  /*0060*/  @P0 EXIT ;  /* 0x000000000000094d */ /* 0x000fea0003800000 */
[----:B------:R-:W0:Y:S01]  /*0070*/  LDC.64 R2, c[0x0][0x380] ;  /* 0x0000e000ff027b82 */ /* 0x000e220000000a00 */
[----:B------:R-:W1:Y:S07]  /*0080*/  LDCU.64 UR4, c[0x0][0x358] ;  /* 0x00006b00ff0477ac */ /* 0x000e6e0008000a00 */
[----:B------:R-:W2:Y:S08]  /*0090*/  LDC.64 R4, c[0x0][0x388] ;  /* 0x0000e200ff047b82 */ /* 0x000eb00000000a00 */
[----:B------:R-:W3:Y:S01]  /*00a0*/  LDC.64 R6, c[0x0][0x390] ;  /* 0x0000e400ff067b82 */ /* 0x000ee20000000a00 */
[----:B0-----:R-:W-:-:S06]  /*00b0*/  IMAD.WIDE R2, R9, 0x4, R2 ;  /* 0x0000000409027825 */ /* 0x001fcc00078e0202 */
[----:B-1----:R-:W4:Y:S01]  /*00c0*/  LDG.E R2, desc[UR4][R2.64] ;  /* 0x0000000402027981 */ /* 0x002f22000c1e1900 */
[----:B--2---:R-:W-:-:S06]  /*00d0*/  IMAD.WIDE R4, R9, 0x4, R4 ;  /* 0x0000000409047825 */ /* 0x004fcc00078e0204 */
[----:B------:R-:W4:Y:S01]  /*00e0*/  LDG.E R5, desc[UR4][R4.64] ;  /* 0x0000000404057981 */ /* 0x000f22000c1e1900 */
[----:B---3--:R-:W-:-:S04]  /*00f0*/  IMAD.WIDE R6, R9, 0x4, R6 ;  /* 0x0000000409067825 */ /* 0x008fc800078e0206 */
[----:B----4-:R-:W-:-:S05]  /*0100*/  FADD R9, R2, R5 ;  /* 0x0000000502097221 */ /* 0x010fca0000000000 */
[----:B------:R-:W-:Y:S01]  /*0110*/  STG.E desc[UR4][R6.64], R9 ;  /* 0x0000000906007986 */ /* 0x000fe2000c101904 */
[----:B------:R-:W-:Y:S05]  /*0120*/  EXIT ;  /* 0x000000000000794d */ /* 0x000fea0003800000 */
.L_x_2:
        /* <DEDUP_REMOVED lines=13> */
.L_x_5:


//--------------------- .nv.shared.reserved.0     --------------------------
	.section	.nv.shared.reserved.0,"aw",@nobits
	.weak		__nv_reservedSMEM_offset_0_alias
	.size		__nv_reservedSMEM_offset_0_alias, 0, 64
	.other		__nv_reservedSMEM_offset_0_alias,@"STO_CUDA_RESERVED_SHARED STV_DEFAULT"
__nv_reservedSMEM_offset_0_alias:
	.zero		0
	.zero		64


//--------------------- .nv.constant0._Z18elementwise_add_v2PfS_S_ --------------------------
	.section	.nv.constant0._Z18elementwise_add_v2PfS_S_,"a",@progbits
	.sectionflags	@""
	.align	4
.nv.constant0._Z18elementwise_add_v2PfS_S_:
	.zero		920


//--------------------- .nv.constant0._Z18elementwise_add_v1PfS_S_ --------------------------
	.section	.nv.constant0._Z18elementwise_add_v1PfS_S_,"a",@progbits
	.sectionflags	@""
	.align	4
.nv.constant0._Z18elementwise_add_v1PfS_S_:
	.zero		920


//--------------------- .nv.constant0._Z18elementwise_add_v0PfS_S_ --------------------------
	.section	.nv.constant0._Z18elementwise_add_v0PfS_S_,"a",@progbits
	.sectionflags	@""
	.align	4
.nv.constant0._Z18elementwise_add_v0PfS_S_:
	.zero		920


//--------------------- SYMBOLS --------------------------

	.type		.nv.reservedSmem.offset0,@object
	.size		.nv.reservedSmem.offset0,0x4
